//
// Generated by NVIDIA NVVM Compiler
//
// Compiler Build ID: CL-36424714
// Cuda compilation tools, release 13.0, V13.0.88
// Based on NVVM 20.0.0
//

.version 9.0
.target sm_100
.address_size 64

	// .globl	_Z15mean_kernel_devPKfPf

.visible .entry _Z15mean_kernel_devPKfPf(
	.param .u64 .ptr .align 1 _Z15mean_kernel_devPKfPf_param_0,
	.param .u64 .ptr .align 1 _Z15mean_kernel_devPKfPf_param_1
)
{
	.reg .pred 	%p<2>;
	.reg .b32 	%r<5>;
	.reg .b32 	%f<66>;
	.reg .b64 	%rd<8>;

	ld.param.u64 	%rd1, [_Z15mean_kernel_devPKfPf_param_0];
	ld.param.u64 	%rd2, [_Z15mean_kernel_devPKfPf_param_1];
	mov.u32 	%r2, %ctaid.x;
	mov.u32 	%r3, %ntid.x;
	mov.u32 	%r4, %tid.x;
	mad.lo.s32 	%r1, %r2, %r3, %r4;
	setp.gt.s32 	%p1, %r1, 255;
	@%p1 bra 	$L__BB0_2;
	cvta.to.global.u64 	%rd3, %rd2;
	cvta.to.global.u64 	%rd4, %rd1;
	mul.wide.s32 	%rd5, %r1, 4;
	add.s64 	%rd6, %rd4, %rd5;
	ld.global.nc.f32 	%f1, [%rd6];
	add.f32 	%f2, %f1, 0f00000000;
	ld.global.nc.f32 	%f3, [%rd6+1024];
	add.f32 	%f4, %f2, %f3;
	ld.global.nc.f32 	%f5, [%rd6+2048];
	add.f32 	%f6, %f4, %f5;
	ld.global.nc.f32 	%f7, [%rd6+3072];
	add.f32 	%f8, %f6, %f7;
	ld.global.nc.f32 	%f9, [%rd6+4096];
	add.f32 	%f10, %f8, %f9;
	ld.global.nc.f32 	%f11, [%rd6+5120];
	add.f32 	%f12, %f10, %f11;
	ld.global.nc.f32 	%f13, [%rd6+6144];
	add.f32 	%f14, %f12, %f13;
	ld.global.nc.f32 	%f15, [%rd6+7168];
	add.f32 	%f16, %f14, %f15;
	ld.global.nc.f32 	%f17, [%rd6+8192];
	add.f32 	%f18, %f16, %f17;
	ld.global.nc.f32 	%f19, [%rd6+9216];
	add.f32 	%f20, %f18, %f19;
	ld.global.nc.f32 	%f21, [%rd6+10240];
	add.f32 	%f22, %f20, %f21;
	ld.global.nc.f32 	%f23, [%rd6+11264];
	add.f32 	%f24, %f22, %f23;
	ld.global.nc.f32 	%f25, [%rd6+12288];
	add.f32 	%f26, %f24, %f25;
	ld.global.nc.f32 	%f27, [%rd6+13312];
	add.f32 	%f28, %f26, %f27;
	ld.global.nc.f32 	%f29, [%rd6+14336];
	add.f32 	%f30, %f28, %f29;
	ld.global.nc.f32 	%f31, [%rd6+15360];
	add.f32 	%f32, %f30, %f31;
	ld.global.nc.f32 	%f33, [%rd6+16384];
	add.f32 	%f34, %f32, %f33;
	ld.global.nc.f32 	%f35, [%rd6+17408];
	add.f32 	%f36, %f34, %f35;
	ld.global.nc.f32 	%f37, [%rd6+18432];
	add.f32 	%f38, %f36, %f37;
	ld.global.nc.f32 	%f39, [%rd6+19456];
	add.f32 	%f40, %f38, %f39;
	ld.global.nc.f32 	%f41, [%rd6+20480];
	add.f32 	%f42, %f40, %f41;
	ld.global.nc.f32 	%f43, [%rd6+21504];
	add.f32 	%f44, %f42, %f43;
	ld.global.nc.f32 	%f45, [%rd6+22528];
	add.f32 	%f46, %f44, %f45;
	ld.global.nc.f32 	%f47, [%rd6+23552];
	add.f32 	%f48, %f46, %f47;
	ld.global.nc.f32 	%f49, [%rd6+24576];
	add.f32 	%f50, %f48, %f49;
	ld.global.nc.f32 	%f51, [%rd6+25600];
	add.f32 	%f52, %f50, %f51;
	ld.global.nc.f32 	%f53, [%rd6+26624];
	add.f32 	%f54, %f52, %f53;
	ld.global.nc.f32 	%f55, [%rd6+27648];
	add.f32 	%f56, %f54, %f55;
	ld.global.nc.f32 	%f57, [%rd6+28672];
	add.f32 	%f58, %f56, %f57;
	ld.global.nc.f32 	%f59, [%rd6+29696];
	add.f32 	%f60, %f58, %f59;
	ld.global.nc.f32 	%f61, [%rd6+30720];
	add.f32 	%f62, %f60, %f61;
	ld.global.nc.f32 	%f63, [%rd6+31744];
	add.f32 	%f64, %f62, %f63;
	mul.f32 	%f65, %f64, 0f3D000000;
	add.s64 	%rd7, %rd3, %rd5;
	st.global.f32 	[%rd7], %f65;
$L__BB0_2:
	ret;

}


// ===== COMPILED SASS (sm_100) =====

	.target	sm_100

	.elftype	@"ET_EXEC"


//--------------------- .note.nv.tkinfo           --------------------------
	.section	.note.nv.tkinfo,"",@"SHT_NOTE"
	.sectionflags	@"SHF_NOTE_NV_TKINFO"
	.tkinfo
        /*0018*/ 	.word	0x00000002
        /*0030*/ 	.string	""
        /*0030*/ 	.string	"ptxas"
        /*0030*/ 	.string	"Cuda compilation tools, release 13.0, V13.0.88"
        /*0030*/ 	.string	"Build cuda_13.0.r13.0/compiler.36424714_0"
        /*0030*/ 	.string	"-arch sm_100 -m 64 "



//--------------------- .note.nv.cuinfo           --------------------------
	.section	.note.nv.cuinfo,"",@"SHT_NOTE"
	.sectionflags	@"SHF_NOTE_NV_CUINFO"
        /*0018*/ 	.short	0x0002
        /*001a*/ 	.short	0x0064
        /*001c*/ 	.short	0x0082
	.zero		2


//--------------------- .nv.info                  --------------------------
	.section	.nv.info,"",@"SHT_CUDA_INFO"
	.align	4


	//----- nvinfo : EIATTR_REGCOUNT
	.align		4
        /*0000*/ 	.byte	0x04, 0x2f
        /*0002*/ 	.short	(.L_1 - .L_0)
	.align		4
.L_0:
        /*0004*/ 	.word	index@(_Z15mean_kernel_devPKfPf)
        /*0008*/ 	.word	0x0000001e


	//----- nvinfo : EIATTR_FRAME_SIZE
	.align		4
.L_1:
        /*000c*/ 	.byte	0x04, 0x11
        /*000e*/ 	.short	(.L_3 - .L_2)
	.align		4
.L_2:
        /*0010*/ 	.word	index@(_Z15mean_kernel_devPKfPf)
        /*0014*/ 	.word	0x00000000


	//----- nvinfo : EIATTR_MIN_STACK_SIZE
	.align		4
.L_3:
        /*0018*/ 	.byte	0x04, 0x12
        /*001a*/ 	.short	(.L_5 - .L_4)
	.align		4
.L_4:
        /*001c*/ 	.word	index@(_Z15mean_kernel_devPKfPf)
        /*0020*/ 	.word	0x00000000
.L_5:


//--------------------- .nv.compat                --------------------------
	.section	.nv.compat,"",@"SHT_CUDA_COMPAT_INFO"
	.align	4
        /*0000*/ 	.byte	0x02, 0x09, 0x00, 0x00, 0x02, 0x02, 0x01, 0x00, 0x02, 0x05, 0x05, 0x00, 0x03, 0x07, 0x01, 0x01
        /*0010*/ 	.byte	0x02, 0x03, 0x00, 0x00, 0x02, 0x06, 0x01, 0x00, 0x04, 0x0b, 0x08, 0x00, 0x09, 0x00, 0x00, 0x00
        /*0020*/ 	.byte	0x00, 0x00, 0x00, 0x00


//--------------------- .nv.info._Z15mean_kernel_devPKfPf --------------------------
	.section	.nv.info._Z15mean_kernel_devPKfPf,"",@"SHT_CUDA_INFO"
	.sectionflags	@""
	.align	4


	//----- nvinfo : EIATTR_CUDA_API_VERSION
	.align		4
        /*0000*/ 	.byte	0x04, 0x37
        /*0002*/ 	.short	(.L_7 - .L_6)
.L_6:
        /*0004*/ 	.word	0x00000082


	//----- nvinfo : EIATTR_KPARAM_INFO
	.align		4
.L_7:
        /*0008*/ 	.byte	0x04, 0x17
        /*000a*/ 	.short	(.L_9 - .L_8)
.L_8:
        /*000c*/ 	.word	0x00000000
        /*0010*/ 	.short	0x0001
        /*0012*/ 	.short	0x0008
        /*0014*/ 	.byte	0x00, 0xf5, 0x21, 0x00


	//----- nvinfo : EIATTR_KPARAM_INFO
	.align		4
.L_9:
        /*0018*/ 	.byte	0x04, 0x17
        /*001a*/ 	.short	(.L_11 - .L_10)
.L_10:
        /*001c*/ 	.word	0x00000000
        /*0020*/ 	.short	0x0000
        /*0022*/ 	.short	0x0000
        /*0024*/ 	.byte	0x00, 0xf5, 0x21, 0x00


	//----- nvinfo : EIATTR_SPARSE_MMA_MASK
	.align		4
.L_11:
        /*0028*/ 	.byte	0x03, 0x50
        /*002a*/ 	.short	0x0000


	//----- nvinfo : EIATTR_MAXREG_COUNT
	.align		4
        /*002c*/ 	.byte	0x03, 0x1b
        /*002e*/ 	.short	0x00ff


	//----- nvinfo : EIATTR_MERCURY_ISA_VERSION
	.align		4
        /*0030*/ 	.byte	0x03, 0x5f
        /*0032*/ 	.short	0x0101


	//----- nvinfo : EIATTR_VRC_CTA_INIT_COUNT
	.align		4
        /*0034*/ 	.byte	0x02, 0x4a
	.zero		1
	.zero		1


	//----- nvinfo : EIATTR_EXIT_INSTR_OFFSETS
	.align		4
        /*0038*/ 	.byte	0x04, 0x1c
        /*003a*/ 	.short	(.L_13 - .L_12)


	//   ....[0]....
.L_12:
        /*003c*/ 	.word	0x00000060


	//   ....[1]....
        /*0040*/ 	.word	0x000004e0


	//----- nvinfo : EIATTR_CBANK_PARAM_SIZE
	.align		4
.L_13:
        /*0044*/ 	.byte	0x03, 0x19
        /*0046*/ 	.short	0x0010


	//----- nvinfo : EIATTR_PARAM_CBANK
	.align		4
        /*0048*/ 	.byte	0x04, 0x0a
        /*004a*/ 	.short	(.L_15 - .L_14)
	.align		4
.L_14:
        /*004c*/ 	.word	index@(.nv.constant0._Z15mean_kernel_devPKfPf)
        /*0050*/ 	.short	0x0380
        /*0052*/ 	.short	0x0010


	//----- nvinfo : EIATTR_SW_WAR
	.align		4
.L_15:
        /*0054*/ 	.byte	0x04, 0x36
        /*0056*/ 	.short	(.L_17 - .L_16)
.L_16:
        /*0058*/ 	.word	0x00000008
.L_17:


//--------------------- .nv.callgraph             --------------------------
	.section	.nv.callgraph,"",@"SHT_CUDA_CALLGRAPH"
	.align	4
	.sectionentsize	8
	.align		4
        /*0000*/ 	.word	0x00000000
	.align		4
        /*0004*/ 	.word	0xffffffff
	.align		4
        /*0008*/ 	.word	0x00000000
	.align		4
        /*000c*/ 	.word	0xfffffffe
	.align		4
        /*0010*/ 	.word	0x00000000
	.align		4
        /*0014*/ 	.word	0xfffffffd
	.align		4
        /*0018*/ 	.word	0x00000000
	.align		4
        /*001c*/ 	.word	0xfffffffc


//--------------------- .text._Z15mean_kernel_devPKfPf --------------------------
	.section	.text._Z15mean_kernel_devPKfPf,"ax",@progbits
	.align	128
        .global         _Z15mean_kernel_devPKfPf
        .type           _Z15mean_kernel_devPKfPf,@function
        .size           _Z15mean_kernel_devPKfPf,(.L_x_1 - _Z15mean_kernel_devPKfPf)
        .other          _Z15mean_kernel_devPKfPf,@"STO_CUDA_ENTRY STV_DEFAULT"
_Z15mean_kernel_devPKfPf:
.text._Z15mean_kernel_devPKfPf:
[----:B------:R-:W-:Y:S01]  /*0000*/  LDC R1, c[0x0][0x37c] ;  /* 0x0000df00ff017b82 */ /* 0x000fe20000000800 */
[----:B------:R-:W0:Y:S07]  /*0010*/  S2R R3, SR_TID.X ;  /* 0x0000000000037919 */ /* 0x000e2e0000002100 */
[----:B------:R-:W0:Y:S08]  /*0020*/  S2UR UR4, SR_CTAID.X ;  /* 0x00000000000479c3 */ /* 0x000e300000002500 */
[----:B------:R-:W0:Y:S02]  /*0030*/  LDC R0, c[0x0][0x360] ;  /* 0x0000d800ff007b82 */ /* 0x000e240000000800 */
[----:B0-----:R-:W-:-:S05]  /*0040*/  IMAD R0, R0, UR4, R3 ;  /* 0x0000000400007c24 */ /* 0x001fca000f8e0203 */
[----:B------:R-:W-:-:S13]  /*0050*/  ISETP.GT.AND P0, PT, R0, 0xff, PT ;  /* 0x000000ff0000780c */ /* 0x000fda0003f04270 */
[----:B------:R-:W-:Y:S05]  /*0060*/  @P0 EXIT ;  /* 0x000000000000094d */ /* 0x000fea0003800000 */
[----:B------:R-:W0:Y:S01]  /*0070*/  LDC.64 R2, c[0x0][0x380] ;  /* 0x0000e000ff027b82 */ /* 0x000e220000000a00 */
[----:B------:R-:W1:Y:S01]  /*0080*/  LDCU.64 UR4, c[0x0][0x358] ;  /* 0x00006b00ff0477ac */ /* 0x000e620008000a00 */
[----:B0-----:R-:W-:-:S05]  /*0090*/  IMAD.WIDE R2, R0, 0x4, R2 ;  /* 0x0000000400027825 */ /* 0x001fca00078e0202 */
[----:B-1----:R-:W2:Y:S04]  /*00a0*/  LDG.E.CONSTANT R5, desc[UR4][R2.64] ;  /* 0x0000000402057981 */ /* 0x002ea8000c1e9900 */
[----:B------:R-:W3:Y:S04]  /*00b0*/  LDG.E.CONSTANT R6, desc[UR4][R2.64+0x400] ;  /* 0x0004000402067981 */ /* 0x000ee8000c1e9900 */
[----:B------:R-:W4:Y:S04]  /*00c0*/  LDG.E.CONSTANT R26, desc[UR4][R2.64+0x800] ;  /* 0x00080004021a7981 */ /* 0x000f28000c1e9900 */
[----:B------:R-:W5:Y:S04]  /*00d0*/  LDG.E.CONSTANT R21, desc[UR4][R2.64+0xc00] ;  /* 0x000c000402157981 */ /* 0x000f68000c1e9900 */
        /* <DEDUP_REMOVED lines=18> */
[----:B------:R-:W5:Y:S01]  /*0200*/  LDG.E.CONSTANT R7, desc[UR4][R2.64+0x5800] ;  /* 0x0058000402077981 */ /* 0x000f62000c1e9900 */
[----:B--2---:R-:W-:-:S04]  /*0210*/  FADD R5, RZ, R5 ;  /* 0x00000005ff057221 */ /* 0x004fc80000000000 */
[----:B---3--:R-:W-:Y:S02]  /*0220*/  FADD R5, R5, R6 ;  /* 0x0000000605057221 */ /* 0x008fe40000000000 */
[----:B------:R-:W2:Y:S02]  /*0230*/  LDG.E.CONSTANT R6, desc[UR4][R2.64+0x5c00] ;  /* 0x005c000402067981 */ /* 0x000ea4000c1e9900 */
[----:B----4-:R-:W-:Y:S02]  /*0240*/  FADD R26, R5, R26 ;  /* 0x0000001a051a7221 */ /* 0x010fe40000000000 */
[----:B------:R-:W3:Y:S02]  /*0250*/  LDG.E.CONSTANT R5, desc[UR4][R2.64+0x6000] ;  /* 0x0060000402057981 */ /* 0x000ee4000c1e9900 */
[----:B-----5:R-:W-:Y:S02]  /*0260*/  FADD R27, R26, R21 ;  /* 0x000000151a1b7221 */ /* 0x020fe40000000000 */
[----:B------:R-:W4:Y:S02]  /*0270*/  LDG.E.CONSTANT R21, desc[UR4][R2.64+0x6400] ;  /* 0x0064000402157981 */ /* 0x000f24000c1e9900 */
[----:B------:R-:W-:-:S02]  /*0280*/  FADD R27, R27, R22 ;  /* 0x000000161b1b7221 */ /* 0x000fc40000000000 */
[----:B------:R-:W5:Y:S02]  /*0290*/  LDG.E.CONSTANT R22, desc[UR4][R2.64+0x6800] ;  /* 0x0068000402167981 */ /* 0x000f64000c1e9900 */
[----:B------:R-:W-:Y:S02]  /*02a0*/  FADD R26, R27, R24 ;  /* 0x000000181b1a7221 */ /* 0x000fe40000000000 */
[----:B------:R-:W5:Y:S02]  /*02b0*/  LDG.E.CONSTANT R24, desc[UR4][R2.64+0x6c00] ;  /* 0x006c000402187981 */ /* 0x000f64000c1e9900 */
[----:B------:R-:W-:Y:S02]  /*02c0*/  FADD R26, R26, R23 ;  /* 0x000000171a1a7221 */ /* 0x000fe40000000000 */
[----:B------:R-:W5:Y:S02]  /*02d0*/  LDG.E.CONSTANT R23, desc[UR4][R2.64+0x7000] ;  /* 0x0070000402177981 */ /* 0x000f64000c1e9900 */
[----:B------:R-:W-:-:S02]  /*02e0*/  FADD R27, R26, R25 ;  /* 0x000000191a1b7221 */ /* 0x000fc40000000000 */
[----:B------:R-:W5:Y:S02]  /*02f0*/  LDG.E.CONSTANT R25, desc[UR4][R2.64+0x7400] ;  /* 0x0074000402197981 */ /* 0x000f64000c1e9900 */
[----:B------:R-:W-:Y:S02]  /*0300*/  FADD R27, R27, R20 ;  /* 0x000000141b1b7221 */ /* 0x000fe40000000000 */
[----:B------:R-:W5:Y:S04]  /*0310*/  LDG.E.CONSTANT R20, desc[UR4][R2.64+0x7800] ;  /* 0x0078000402147981 */ /* 0x000f68000c1e9900 */
[----:B------:R0:W5:Y:S01]  /*0320*/  LDG.E.CONSTANT R26, desc[UR4][R2.64+0x7c00] ;  /* 0x007c0004021a7981 */ /* 0x000162000c1e9900 */
[----:B------:R-:W-:-:S04]  /*0330*/  FADD R4, R27, R4 ;  /* 0x000000041b047221 */ /* 0x000fc80000000000 */
[----:B------:R-:W-:-:S04]  /*0340*/  FADD R19, R4, R19 ;  /* 0x0000001304137221 */ /* 0x000fc80000000000 */
[----:B------:R-:W-:Y:S01]  /*0350*/  FADD R18, R19, R18 ;  /* 0x0000001213127221 */ /* 0x000fe20000000000 */
[----:B0-----:R-:W0:Y:S03]  /*0360*/  LDC.64 R2, c[0x0][0x388] ;  /* 0x0000e200ff027b82 */ /* 0x001e260000000a00 */
[----:B------:R-:W-:-:S04]  /*0370*/  FADD R17, R18, R17 ;  /* 0x0000001112117221 */ /* 0x000fc80000000000 */
        /* <DEDUP_REMOVED lines=9> */
[----:B------:R-:W-:Y:S01]  /*0410*/  FADD R7, R8, R7 ;  /* 0x0000000708077221 */ /* 0x000fe20000000000 */
[----:B0-----:R-:W-:-:S04]  /*0420*/  IMAD.WIDE R2, R0, 0x4, R2 ;  /* 0x0000000400027825 */ /* 0x001fc800078e0202 */
[----:B--2---:R-:W-:-:S04]  /*0430*/  FADD R6, R7, R6 ;  /* 0x0000000607067221 */ /* 0x004fc80000000000 */
[----:B---3--:R-:W-:-:S04]  /*0440*/  FADD R6, R6, R5 ;  /* 0x0000000506067221 */ /* 0x008fc80000000000 */
[----:B----4-:R-:W-:-:S04]  /*0450*/  FADD R21, R6, R21 ;  /* 0x0000001506157221 */ /* 0x010fc80000000000 */
[----:B-----5:R-:W-:-:S04]  /*0460*/  FADD R21, R21, R22 ;  /* 0x0000001615157221 */ /* 0x020fc80000000000 */
[----:B------:R-:W-:-:S04]  /*0470*/  FADD R24, R21, R24 ;  /* 0x0000001815187221 */ /* 0x000fc80000000000 */
[----:B------:R-:W-:-:S04]  /*0480*/  FADD R24, R24, R23 ;  /* 0x0000001718187221 */ /* 0x000fc80000000000 */
[----:B------:R-:W-:-:S04]  /*0490*/  FADD R25, R24, R25 ;  /* 0x0000001918197221 */ /* 0x000fc80000000000 */
[----:B------:R-:W-:-:S04]  /*04a0*/  FADD R25, R25, R20 ;  /* 0x0000001419197221 */ /* 0x000fc80000000000 */
[----:B------:R-:W-:-:S04]  /*04b0*/  FADD R25, R25, R26 ;  /* 0x0000001a19197221 */ /* 0x000fc80000000000 */
[----:B------:R-:W-:-:S05]  /*04c0*/  FMUL R25, R25, 0.03125 ;  /* 0x3d00000019197820 */ /* 0x000fca0000400000 */
[----:B------:R-:W-:Y:S01]  /*04d0*/  STG.E desc[UR4][R2.64], R25 ;  /* 0x0000001902007986 */ /* 0x000fe2000c101904 */
[----:B------:R-:W-:Y:S05]  /*04e0*/  EXIT ;  /* 0x000000000000794d */ /* 0x000fea0003800000 */
.L_x_0:
[----:B------:R-:W-:-:S00]  /*04f0*/  BRA `(.L_x_0) ;  /* 0xfffffffc00fc7947 */ /* 0x000fc0000383ffff */
[----:B------:R-:W-:-:S00]  /*0500*/  NOP ;  /* 0x0000000000007918 */ /* 0x000fc00000000000 */
[----:B------:R-:W-:-:S00]  /*0510*/  NOP ;  /* 0x0000000000007918 */ /* 0x000fc00000000000 */
[----:B------:R-:W-:-:S00]  /*0520*/  NOP ;  /* 0x0000000000007918 */ /* 0x000fc00000000000 */
[----:B------:R-:W-:-:S00]  /*0530*/  NOP ;  /* 0x0000000000007918 */ /* 0x000fc00000000000 */
[----:B------:R-:W-:-:S00]  /*0540*/  NOP ;  /* 0x0000000000007918 */ /* 0x000fc00000000000 */
[----:B------:R-:W-:-:S00]  /*0550*/  NOP ;  /* 0x0000000000007918 */ /* 0x000fc00000000000 */
[----:B------:R-:W-:-:S00]  /*0560*/  NOP ;  /* 0x0000000000007918 */ /* 0x000fc00000000000 */
[----:B------:R-:W-:-:S00]  /*0570*/  NOP ;  /* 0x0000000000007918 */ /* 0x000fc00000000000 */
.L_x_1:


//--------------------- .nv.shared.reserved.0     --------------------------
	.section	.nv.shared.reserved.0,"aw",@nobits
	.weak		__nv_reservedSMEM_offset_0_alias
	.size		__nv_reservedSMEM_offset_0_alias, 0, 64
	.other		__nv_reservedSMEM_offset_0_alias,@"STO_CUDA_RESERVED_SHARED STV_DEFAULT"
__nv_reservedSMEM_offset_0_alias:
	.zero		0
	.zero		64


//--------------------- .nv.constant0._Z15mean_kernel_devPKfPf --------------------------
	.section	.nv.constant0._Z15mean_kernel_devPKfPf,"a",@progbits
	.sectionflags	@""
	.align	4
.nv.constant0._Z15mean_kernel_devPKfPf:
	.zero		912


//--------------------- SYMBOLS --------------------------

	.type		.nv.reservedSmem.offset0,@object
	.size		.nv.reservedSmem.offset0,0x4
